//
// Generated by NVIDIA NVVM Compiler
//
// Compiler Build ID: CL-36424714
// Cuda compilation tools, release 13.0, V13.0.88
// Based on NVVM 20.0.0
//

.version 9.0
.target sm_100
.address_size 64

	// .globl	_Z15scalarSubKernelPfPKffi

.visible .entry _Z15scalarSubKernelPfPKffi(
	.param .u64 .ptr .align 1 _Z15scalarSubKernelPfPKffi_param_0,
	.param .u64 .ptr .align 1 _Z15scalarSubKernelPfPKffi_param_1,
	.param .f32 _Z15scalarSubKernelPfPKffi_param_2,
	.param .u32 _Z15scalarSubKernelPfPKffi_param_3
)
{
	.reg .pred 	%p<2>;
	.reg .b32 	%r<6>;
	.reg .b32 	%f<4>;
	.reg .b64 	%rd<8>;

	ld.param.u64 	%rd1, [_Z15scalarSubKernelPfPKffi_param_0];
	ld.param.u64 	%rd2, [_Z15scalarSubKernelPfPKffi_param_1];
	ld.param.f32 	%f1, [_Z15scalarSubKernelPfPKffi_param_2];
	ld.param.u32 	%r2, [_Z15scalarSubKernelPfPKffi_param_3];
	mov.u32 	%r3, %ctaid.x;
	mov.u32 	%r4, %ntid.x;
	mov.u32 	%r5, %tid.x;
	mad.lo.s32 	%r1, %r3, %r4, %r5;
	setp.ge.s32 	%p1, %r1, %r2;
	@%p1 bra 	$L__BB0_2;
	cvta.to.global.u64 	%rd3, %rd2;
	cvta.to.global.u64 	%rd4, %rd1;
	mul.wide.s32 	%rd5, %r1, 4;
	add.s64 	%rd6, %rd3, %rd5;
	ld.global.f32 	%f2, [%rd6];
	sub.f32 	%f3, %f2, %f1;
	add.s64 	%rd7, %rd4, %rd5;
	st.global.f32 	[%rd7], %f3;
$L__BB0_2:
	ret;

}


// ===== COMPILED SASS (sm_100) =====

	.target	sm_100

	.elftype	@"ET_EXEC"


//--------------------- .note.nv.tkinfo           --------------------------
	.section	.note.nv.tkinfo,"",@"SHT_NOTE"
	.sectionflags	@"SHF_NOTE_NV_TKINFO"
	.tkinfo
        /*0018*/ 	.word	0x00000002
        /*0030*/ 	.string	""
        /*0030*/ 	.string	"ptxas"
        /*0030*/ 	.string	"Cuda compilation tools, release 13.0, V13.0.88"
        /*0030*/ 	.string	"Build cuda_13.0.r13.0/compiler.36424714_0"
        /*0030*/ 	.string	"-arch sm_100 -m 64 "



//--------------------- .note.nv.cuinfo           --------------------------
	.section	.note.nv.cuinfo,"",@"SHT_NOTE"
	.sectionflags	@"SHF_NOTE_NV_CUINFO"
        /*0018*/ 	.short	0x0002
        /*001a*/ 	.short	0x0064
        /*001c*/ 	.short	0x0082
	.zero		2


//--------------------- .nv.info                  --------------------------
	.section	.nv.info,"",@"SHT_CUDA_INFO"
	.align	4


	//----- nvinfo : EIATTR_REGCOUNT
	.align		4
        /*0000*/ 	.byte	0x04, 0x2f
        /*0002*/ 	.short	(.L_1 - .L_0)
	.align		4
.L_0:
        /*0004*/ 	.word	index@(_Z15scalarSubKernelPfPKffi)
        /*0008*/ 	.word	0x0000000a


	//----- nvinfo : EIATTR_FRAME_SIZE
	.align		4
.L_1:
        /*000c*/ 	.byte	0x04, 0x11
        /*000e*/ 	.short	(.L_3 - .L_2)
	.align		4
.L_2:
        /*0010*/ 	.word	index@(_Z15scalarSubKernelPfPKffi)
        /*0014*/ 	.word	0x00000000


	//----- nvinfo : EIATTR_MIN_STACK_SIZE
	.align		4
.L_3:
        /*0018*/ 	.byte	0x04, 0x12
        /*001a*/ 	.short	(.L_5 - .L_4)
	.align		4
.L_4:
        /*001c*/ 	.word	index@(_Z15scalarSubKernelPfPKffi)
        /*0020*/ 	.word	0x00000000
.L_5:


//--------------------- .nv.compat                --------------------------
	.section	.nv.compat,"",@"SHT_CUDA_COMPAT_INFO"
	.align	4
        /*0000*/ 	.byte	0x02, 0x09, 0x00, 0x00, 0x02, 0x02, 0x01, 0x00, 0x02, 0x05, 0x05, 0x00, 0x03, 0x07, 0x01, 0x01
        /*0010*/ 	.byte	0x02, 0x03, 0x00, 0x00, 0x02, 0x06, 0x01, 0x00, 0x04, 0x0b, 0x08, 0x00, 0x09, 0x00, 0x00, 0x00
        /*0020*/ 	.byte	0x00, 0x00, 0x00, 0x00


//--------------------- .nv.info._Z15scalarSubKernelPfPKffi --------------------------
	.section	.nv.info._Z15scalarSubKernelPfPKffi,"",@"SHT_CUDA_INFO"
	.sectionflags	@""
	.align	4


	//----- nvinfo : EIATTR_CUDA_API_VERSION
	.align		4
        /*0000*/ 	.byte	0x04, 0x37
        /*0002*/ 	.short	(.L_7 - .L_6)
.L_6:
        /*0004*/ 	.word	0x00000082


	//----- nvinfo : EIATTR_KPARAM_INFO
	.align		4
.L_7:
        /*0008*/ 	.byte	0x04, 0x17
        /*000a*/ 	.short	(.L_9 - .L_8)
.L_8:
        /*000c*/ 	.word	0x00000000
        /*0010*/ 	.short	0x0003
        /*0012*/ 	.short	0x0014
        /*0014*/ 	.byte	0x00, 0xf0, 0x11, 0x00


	//----- nvinfo : EIATTR_KPARAM_INFO
	.align		4
.L_9:
        /*0018*/ 	.byte	0x04, 0x17
        /*001a*/ 	.short	(.L_11 - .L_10)
.L_10:
        /*001c*/ 	.word	0x00000000
        /*0020*/ 	.short	0x0002
        /*0022*/ 	.short	0x0010
        /*0024*/ 	.byte	0x00, 0xf0, 0x11, 0x00


	//----- nvinfo : EIATTR_KPARAM_INFO
	.align		4
.L_11:
        /*0028*/ 	.byte	0x04, 0x17
        /*002a*/ 	.short	(.L_13 - .L_12)
.L_12:
        /*002c*/ 	.word	0x00000000
        /*0030*/ 	.short	0x0001
        /*0032*/ 	.short	0x0008
        /*0034*/ 	.byte	0x00, 0xf5, 0x21, 0x00


	//----- nvinfo : EIATTR_KPARAM_INFO
	.align		4
.L_13:
        /*0038*/ 	.byte	0x04, 0x17
        /*003a*/ 	.short	(.L_15 - .L_14)
.L_14:
        /*003c*/ 	.word	0x00000000
        /*0040*/ 	.short	0x0000
        /*0042*/ 	.short	0x0000
        /*0044*/ 	.byte	0x00, 0xf5, 0x21, 0x00


	//----- nvinfo : EIATTR_SPARSE_MMA_MASK
	.align		4
.L_15:
        /*0048*/ 	.byte	0x03, 0x50
        /*004a*/ 	.short	0x0000


	//----- nvinfo : EIATTR_MAXREG_COUNT
	.align		4
        /*004c*/ 	.byte	0x03, 0x1b
        /*004e*/ 	.short	0x00ff


	//----- nvinfo : EIATTR_MERCURY_ISA_VERSION
	.align		4
        /*0050*/ 	.byte	0x03, 0x5f
        /*0052*/ 	.short	0x0101


	//----- nvinfo : EIATTR_VRC_CTA_INIT_COUNT
	.align		4
        /*0054*/ 	.byte	0x02, 0x4a
	.zero		1
	.zero		1


	//----- nvinfo : EIATTR_EXIT_INSTR_OFFSETS
	.align		4
        /*0058*/ 	.byte	0x04, 0x1c
        /*005a*/ 	.short	(.L_17 - .L_16)


	//   ....[0]....
.L_16:
        /*005c*/ 	.word	0x00000070


	//   ....[1]....
        /*0060*/ 	.word	0x00000110


	//----- nvinfo : EIATTR_CBANK_PARAM_SIZE
	.align		4
.L_17:
        /*0064*/ 	.byte	0x03, 0x19
        /*0066*/ 	.short	0x0018


	//----- nvinfo : EIATTR_PARAM_CBANK
	.align		4
        /*0068*/ 	.byte	0x04, 0x0a
        /*006a*/ 	.short	(.L_19 - .L_18)
	.align		4
.L_18:
        /*006c*/ 	.word	index@(.nv.constant0._Z15scalarSubKernelPfPKffi)
        /*0070*/ 	.short	0x0380
        /*0072*/ 	.short	0x0018


	//----- nvinfo : EIATTR_SW_WAR
	.align		4
.L_19:
        /*0074*/ 	.byte	0x04, 0x36
        /*0076*/ 	.short	(.L_21 - .L_20)
.L_20:
        /*0078*/ 	.word	0x00000008
.L_21:


//--------------------- .nv.callgraph             --------------------------
	.section	.nv.callgraph,"",@"SHT_CUDA_CALLGRAPH"
	.align	4
	.sectionentsize	8
	.align		4
        /*0000*/ 	.word	0x00000000
	.align		4
        /*0004*/ 	.word	0xffffffff
	.align		4
        /*0008*/ 	.word	0x00000000
	.align		4
        /*000c*/ 	.word	0xfffffffe
	.align		4
        /*0010*/ 	.word	0x00000000
	.align		4
        /*0014*/ 	.word	0xfffffffd
	.align		4
        /*0018*/ 	.word	0x00000000
	.align		4
        /*001c*/ 	.word	0xfffffffc


//--------------------- .text._Z15scalarSubKernelPfPKffi --------------------------
	.section	.text._Z15scalarSubKernelPfPKffi,"ax",@progbits
	.align	128
        .global         _Z15scalarSubKernelPfPKffi
        .type           _Z15scalarSubKernelPfPKffi,@function
        .size           _Z15scalarSubKernelPfPKffi,(.L_x_1 - _Z15scalarSubKernelPfPKffi)
        .other          _Z15scalarSubKernelPfPKffi,@"STO_CUDA_ENTRY STV_DEFAULT"
_Z15scalarSubKernelPfPKffi:
.text._Z15scalarSubKernelPfPKffi:
[----:B------:R-:W-:Y:S01]  /*0000*/  LDC R1, c[0x0][0x37c] ;  /* 0x0000df00ff017b82 */ /* 0x000fe20000000800 */
[----:B------:R-:W0:Y:S07]  /*0010*/  S2R R0, SR_TID.X ;  /* 0x0000000000007919 */ /* 0x000e2e0000002100 */
[----:B------:R-:W0:Y:S01]  /*0020*/  S2UR UR4, SR_CTAID.X ;  /* 0x00000000000479c3 */ /* 0x000e220000002500 */
[----:B------:R-:W1:Y:S07]  /*0030*/  LDCU UR5, c[0x0][0x394] ;  /* 0x00007280ff0577ac */ /* 0x000e6e0008000800 */
[----:B------:R-:W0:Y:S02]  /*0040*/  LDC R7, c[0x0][0x360] ;  /* 0x0000d800ff077b82 */ /* 0x000e240000000800 */
[----:B0-----:R-:W-:-:S05]  /*0050*/  IMAD R7, R7, UR4, R0 ;  /* 0x0000000407077c24 */ /* 0x001fca000f8e0200 */
[----:B-1----:R-:W-:-:S13]  /*0060*/  ISETP.GE.AND P0, PT, R7, UR5, PT ;  /* 0x0000000507007c0c */ /* 0x002fda000bf06270 */
[----:B------:R-:W-:Y:S05]  /*0070*/  @P0 EXIT ;  /* 0x000000000000094d */ /* 0x000fea0003800000 */
[----:B------:R-:W0:Y:S01]  /*0080*/  LDC.64 R2, c[0x0][0x388] ;  /* 0x0000e200ff027b82 */ /* 0x000e220000000a00 */
[----:B------:R-:W1:Y:S01]  /*0090*/  LDCU.64 UR4, c[0x0][0x358] ;  /* 0x00006b00ff0477ac */ /* 0x000e620008000a00 */
[----:B------:R-:W2:Y:S06]  /*00a0*/  LDCU UR6, c[0x0][0x390] ;  /* 0x00007200ff0677ac */ /* 0x000eac0008000800 */
[----:B------:R-:W3:Y:S01]  /*00b0*/  LDC.64 R4, c[0x0][0x380] ;  /* 0x0000e000ff047b82 */ /* 0x000ee20000000a00 */
[----:B0-----:R-:W-:-:S06]  /*00c0*/  IMAD.WIDE R2, R7, 0x4, R2 ;  /* 0x0000000407027825 */ /* 0x001fcc00078e0202 */
[----:B-1----:R-:W2:Y:S01]  /*00d0*/  LDG.E R2, desc[UR4][R2.64] ;  /* 0x0000000402027981 */ /* 0x002ea2000c1e1900 */
[----:B---3--:R-:W-:-:S04]  /*00e0*/  IMAD.WIDE R4, R7, 0x4, R4 ;  /* 0x0000000407047825 */ /* 0x008fc800078e0204 */
[----:B--2---:R-:W-:-:S05]  /*00f0*/  FADD R7, R2, -UR6 ;  /* 0x8000000602077e21 */ /* 0x004fca0008000000 */
[----:B------:R-:W-:Y:S01]  /*0100*/  STG.E desc[UR4][R4.64], R7 ;  /* 0x0000000704007986 */ /* 0x000fe2000c101904 */
[----:B------:R-:W-:Y:S05]  /*0110*/  EXIT ;  /* 0x000000000000794d */ /* 0x000fea0003800000 */
.L_x_0:
[----:B------:R-:W-:-:S00]  /*0120*/  BRA `(.L_x_0) ;  /* 0xfffffffc00fc7947 */ /* 0x000fc0000383ffff */
[----:B------:R-:W-:-:S00]  /*0130*/  NOP ;  /* 0x0000000000007918 */ /* 0x000fc00000000000 */
        /* <DEDUP_REMOVED lines=12> */
.L_x_1:


//--------------------- .nv.shared.reserved.0     --------------------------
	.section	.nv.shared.reserved.0,"aw",@nobits
	.weak		__nv_reservedSMEM_offset_0_alias
	.size		__nv_reservedSMEM_offset_0_alias, 0, 64
	.other		__nv_reservedSMEM_offset_0_alias,@"STO_CUDA_RESERVED_SHARED STV_DEFAULT"
__nv_reservedSMEM_offset_0_alias:
	.zero		0
	.zero		64


//--------------------- .nv.constant0._Z15scalarSubKernelPfPKffi --------------------------
	.section	.nv.constant0._Z15scalarSubKernelPfPKffi,"a",@progbits
	.sectionflags	@""
	.align	4
.nv.constant0._Z15scalarSubKernelPfPKffi:
	.zero		920


//--------------------- SYMBOLS --------------------------

	.type		.nv.reservedSmem.offset0,@object
	.size		.nv.reservedSmem.offset0,0x4
